	.headerflags	@"EF_CUDA_TEXMODE_UNIFIED EF_CUDA_64BIT_ADDRESS EF_CUDA_ACCELERATORS EF_CUDA_SM90 EF_CUDA_VIRTUAL_SM(EF_CUDA_SM90)"
	.elftype	@"ET_EXEC"


//--------------------- .nv.info                  --------------------------
	.section	.nv.info,"",@"SHT_CUDA_INFO"
	.align	4


	//----- nvinfo : EIATTR_REGCOUNT
	.align		4
        /*0000*/ 	.byte	0x04, 0x2f
        /*0002*/ 	.short	(.L_1 - .L_0)
	.align		4
.L_0:
        /*0004*/ 	.word	index@(triton_per_fused_mean_relu_22)
        /*0008*/ 	.word	0x00000018


	//----- nvinfo : EIATTR_MIN_STACK_SIZE
	.align		4
.L_1:
        /*000c*/ 	.byte	0x04, 0x12
        /*000e*/ 	.short	(.L_3 - .L_2)
	.align		4
.L_2:
        /*0010*/ 	.word	index@(triton_per_fused_mean_relu_22)
        /*0014*/ 	.word	0x00000000


	//----- nvinfo : EIATTR_FRAME_SIZE
	.align		4
.L_3:
        /*0018*/ 	.byte	0x04, 0x11
        /*001a*/ 	.short	(.L_5 - .L_4)
	.align		4
.L_4:
        /*001c*/ 	.word	index@(triton_per_fused_mean_relu_22)
        /*0020*/ 	.word	0x00000000


	//----- nvinfo : EIATTR_MIN_STACK_SIZE
	.align		4
.L_5:
        /*0024*/ 	.byte	0x04, 0x12
        /*0026*/ 	.short	(.L_7 - .L_6)
	.align		4
.L_6:
        /*0028*/ 	.word	index@(triton_per_fused_mean_relu_22)
        /*002c*/ 	.word	0x00000000
.L_7:


//--------------------- .nv.info.triton_per_fused_mean_relu_22 --------------------------
	.section	.nv.info.triton_per_fused_mean_relu_22,"",@"SHT_CUDA_INFO"
	.sectionflags	@""
	.align	4


	//----- nvinfo : EIATTR_CUDA_API_VERSION
	.align		4
        /*0000*/ 	.byte	0x04, 0x37
        /*0002*/ 	.short	(.L_9 - .L_8)
.L_8:
        /*0004*/ 	.word	0x0000007c


	//----- nvinfo : EIATTR_KPARAM_INFO
	.align		4
.L_9:
        /*0008*/ 	.byte	0x04, 0x17
        /*000a*/ 	.short	(.L_11 - .L_10)
.L_10:
        /*000c*/ 	.word	0x00000000
        /*0010*/ 	.short	0x0003
        /*0012*/ 	.short	0x0014
        /*0014*/ 	.byte	0x00, 0xf0, 0x11, 0x00


	//----- nvinfo : EIATTR_KPARAM_INFO
	.align		4
.L_11:
        /*0018*/ 	.byte	0x04, 0x17
        /*001a*/ 	.short	(.L_13 - .L_12)
.L_12:
        /*001c*/ 	.word	0x00000000
        /*0020*/ 	.short	0x0002
        /*0022*/ 	.short	0x0010
        /*0024*/ 	.byte	0x00, 0xf0, 0x11, 0x00


	//----- nvinfo : EIATTR_KPARAM_INFO
	.align		4
.L_13:
        /*0028*/ 	.byte	0x04, 0x17
        /*002a*/ 	.short	(.L_15 - .L_14)
.L_14:
        /*002c*/ 	.word	0x00000000
        /*0030*/ 	.short	0x0001
        /*0032*/ 	.short	0x0008
        /*0034*/ 	.byte	0x00, 0xf4, 0x21, 0x00


	//----- nvinfo : EIATTR_KPARAM_INFO
	.align		4
.L_15:
        /*0038*/ 	.byte	0x04, 0x17
        /*003a*/ 	.short	(.L_17 - .L_16)
.L_16:
        /*003c*/ 	.word	0x00000000
        /*0040*/ 	.short	0x0000
        /*0042*/ 	.short	0x0000
        /*0044*/ 	.byte	0x00, 0xf4, 0x21, 0x00


	//----- nvinfo : EIATTR_SPARSE_MMA_MASK
	.align		4
.L_17:
        /*0048*/ 	.byte	0x03, 0x50
        /*004a*/ 	.short	0x0000


	//----- nvinfo : EIATTR_MAXREG_COUNT
	.align		4
        /*004c*/ 	.byte	0x03, 0x1b
        /*004e*/ 	.short	0x00ff


	//----- nvinfo : EIATTR_COOP_GROUP_MASK_REGIDS
	.align		4
        /*0050*/ 	.byte	0x04, 0x29
        /*0052*/ 	.short	(.L_19 - .L_18)


	//   ....[0]....
.L_18:
        /*0054*/ 	.word	0xffffffff


	//   ....[1]....
        /*0058*/ 	.word	0xffffffff


	//   ....[2]....
        /*005c*/ 	.word	0xffffffff


	//   ....[3]....
        /*0060*/ 	.word	0xffffffff


	//   ....[4]....
        /*0064*/ 	.word	0xffffffff


	//   ....[5]....
        /*0068*/ 	.word	0xffffffff


	//   ....[6]....
        /*006c*/ 	.word	0xffffffff


	//   ....[7]....
        /*0070*/ 	.word	0xffffffff


	//   ....[8]....
        /*0074*/ 	.word	0xffffffff


	//   ....[9]....
        /*0078*/ 	.word	0xffffffff


	//   ....[10]....
        /*007c*/ 	.word	0xffffffff


	//   ....[11]....
        /*0080*/ 	.word	0xffffffff


	//----- nvinfo : EIATTR_COOP_GROUP_INSTR_OFFSETS
	.align		4
.L_19:
        /*0084*/ 	.byte	0x04, 0x28
        /*0086*/ 	.short	(.L_21 - .L_20)


	//   ....[0]....
.L_20:
        /*0088*/ 	.word	0x000003c0


	//   ....[1]....
        /*008c*/ 	.word	0x000003d0


	//   ....[2]....
        /*0090*/ 	.word	0x000003e0


	//   ....[3]....
        /*0094*/ 	.word	0x000003f0


	//   ....[4]....
        /*0098*/ 	.word	0x00000440


	//   ....[5]....
        /*009c*/ 	.word	0x00000450


	//   ....[6]....
        /*00a0*/ 	.word	0x00000460


	//   ....[7]....
        /*00a4*/ 	.word	0x00000470


	//   ....[8]....
        /*00a8*/ 	.word	0x000004c0


	//   ....[9]....
        /*00ac*/ 	.word	0x000004d0


	//   ....[10]....
        /*00b0*/ 	.word	0x000004e0


	//   ....[11]....
        /*00b4*/ 	.word	0x000004f0


	//----- nvinfo : EIATTR_EXIT_INSTR_OFFSETS
	.align		4
.L_21:
        /*00b8*/ 	.byte	0x04, 0x1c
        /*00ba*/ 	.short	(.L_23 - .L_22)


	//   ....[0]....
.L_22:
        /*00bc*/ 	.word	0x00000700


	//   ....[1]....
        /*00c0*/ 	.word	0x00000720


	//----- nvinfo : EIATTR_REQNTID
	.align		4
.L_23:
        /*00c4*/ 	.byte	0x04, 0x10
        /*00c6*/ 	.short	(.L_25 - .L_24)
.L_24:
        /*00c8*/ 	.word	0x00000100
        /*00cc*/ 	.word	0x00000001
        /*00d0*/ 	.word	0x00000001


	//----- nvinfo : EIATTR_CBANK_PARAM_SIZE
	.align		4
.L_25:
        /*00d4*/ 	.byte	0x03, 0x19
        /*00d6*/ 	.short	0x0018


	//----- nvinfo : EIATTR_PARAM_CBANK
	.align		4
        /*00d8*/ 	.byte	0x04, 0x0a
        /*00da*/ 	.short	(.L_27 - .L_26)
	.align		4
.L_26:
        /*00dc*/ 	.word	index@(.nv.constant0.triton_per_fused_mean_relu_22)
        /*00e0*/ 	.short	0x0210
        /*00e2*/ 	.short	0x0018


	//----- nvinfo : EIATTR_SW_WAR
	.align		4
.L_27:
        /*00e4*/ 	.byte	0x04, 0x36
        /*00e6*/ 	.short	(.L_29 - .L_28)
.L_28:
        /*00e8*/ 	.word	0x00000008
.L_29:


//--------------------- .nv.callgraph             --------------------------
	.section	.nv.callgraph,"",@"SHT_CUDA_CALLGRAPH"
	.align	4
	.sectionentsize	8
	.align		4
        /*0000*/ 	.word	0x00000000
	.align		4
        /*0004*/ 	.word	0xffffffff
	.align		4
        /*0008*/ 	.word	0x00000000
	.align		4
        /*000c*/ 	.word	0xfffffffe
	.align		4
        /*0010*/ 	.word	0x00000000
	.align		4
        /*0014*/ 	.word	0xfffffffd
	.align		4
        /*0018*/ 	.word	0x00000000
	.align		4
        /*001c*/ 	.word	0xfffffffc


//--------------------- .text.triton_per_fused_mean_relu_22 --------------------------
	.section	.text.triton_per_fused_mean_relu_22,"ax",@progbits
	.sectionflags	@"SHF_BARRIERS=1"
	.align	128
        .global         triton_per_fused_mean_relu_22
        .type           triton_per_fused_mean_relu_22,@function
        .size           triton_per_fused_mean_relu_22,(.L_x_1 - triton_per_fused_mean_relu_22)
        .other          triton_per_fused_mean_relu_22,@"STO_CUDA_ENTRY STV_DEFAULT"
triton_per_fused_mean_relu_22:
.text.triton_per_fused_mean_relu_22:
[----:B------:R-:W0:Y:S02]  /*0000*/  LDC R1, c[0x0][0x28] ;  /* 0x00000a00ff017b82 */ /* 0x000e240000000800 */
[----:B------:R-:W1:Y:S01]  /*0010*/  S2R R3, SR_CTAID.X ;  /* 0x0000000000037919 */ /* 0x000e620000002500 */
[----:B------:R-:W2:Y:S01]  /*0020*/  LDC.64 R4, c[0x0][0x218] ;  /* 0x00008600ff047b82 */ /* 0x000ea20000000a00 */
[----:B------:R-:W-:Y:S01]  /*0030*/  CS2R R10, SRZ ;  /* 0x00000000000a7805 */ /* 0x000fe2000001ff00 */
[----:B------:R-:W-:Y:S01]  /*0040*/  ULDC.64 UR6, c[0x0][0x208] ;  /* 0x0000820000067ab9 */ /* 0x000fe20000000a00 */
[----:B------:R-:W3:Y:S01]  /*0050*/  S2R R0, SR_TID.X ;  /* 0x0000000000007919 */ /* 0x000ee20000002100 */
[----:B-1----:R-:W-:Y:S02]  /*0060*/  IMAD.SHL.U32 R3, R3, 0x80, RZ ;  /* 0x0000008003037824 */ /* 0x002fe400078e00ff */
[C---:B---3--:R-:W-:Y:S02]  /*0070*/  IMAD.SHL.U32 R14, R0.reuse, 0x4, RZ ;  /* 0x00000004000e7824 */ /* 0x048fe400078e00ff */
[----:B------:R-:W-:-:S03]  /*0080*/  IMAD.SHL.U32 R8, R0, 0x8, RZ ;  /* 0x0000000800087824 */ /* 0x000fc600078e00ff */
[----:B------:R-:W-:Y:S02]  /*0090*/  LOP3.LUT R6, R3, 0x7c, R14, 0xf8, !PT ;  /* 0x0000007c03067812 */ /* 0x000fe400078ef80e */
[----:B------:R-:W-:Y:S02]  /*00a0*/  LOP3.LUT R8, R8, 0x700, RZ, 0xc0, !PT ;  /* 0x0000070008087812 */ /* 0x000fe400078ec0ff */
[----:B------:R-:W-:Y:S02]  /*00b0*/  SHF.R.S32.HI R7, RZ, 0x1f, R6 ;  /* 0x0000001fff077819 */ /* 0x000fe40000011406 */
[----:B------:R-:W-:Y:S02]  /*00c0*/  ISETP.GE.AND P0, PT, R6, 0x400, PT ;  /* 0x000004000600780c */ /* 0x000fe40003f06270 */
[----:B------:R-:W-:-:S05]  /*00d0*/  LEA.HI R7, R7, R6, RZ, 0x8 ;  /* 0x0000000607077211 */ /* 0x000fca00078f40ff */
[C---:B------:R-:W-:Y:S01]  /*00e0*/  IMAD.SHL.U32 R9, R7.reuse, 0x10, RZ ;  /* 0x0000001007097824 */ /* 0x040fe200078e00ff */
[----:B------:R-:W-:-:S04]  /*00f0*/  LOP3.LUT R7, R7, 0xffffff00, RZ, 0xc0, !PT ;  /* 0xffffff0007077812 */ /* 0x000fc800078ec0ff */
[----:B------:R-:W-:-:S04]  /*0100*/  LOP3.LUT R9, R9, 0xfffff000, RZ, 0xc0, !PT ;  /* 0xfffff00009097812 */ /* 0x000fc800078ec0ff */
[----:B------:R-:W-:-:S05]  /*0110*/  IADD3 R7, R9, R6, -R7 ;  /* 0x0000000609077210 */ /* 0x000fca0007ffe807 */
[----:B------:R-:W-:Y:S01]  /*0120*/  IMAD.IADD R7, R8, 0x1, R7 ;  /* 0x0000000108077824 */ /* 0x000fe200078e0207 */
[----:B------:R-:W-:-:S03]  /*0130*/  CS2R R8, SRZ ;  /* 0x0000000000087805 */ /* 0x000fc6000001ff00 */
[C---:B------:R-:W-:Y:S02]  /*0140*/  VIADD R19, R7.reuse, 0x800 ;  /* 0x0000080007137836 */ /* 0x040fe40000000000 */
[----:B--2---:R-:W-:Y:S01]  /*0150*/  IMAD.WIDE R16, R7, 0x4, R4 ;  /* 0x0000000407107825 */ /* 0x004fe200078e0204 */
[----:B------:R-:W-:-:S03]  /*0160*/  CS2R R6, SRZ ;  /* 0x0000000000067805 */ /* 0x000fc6000001ff00 */
[----:B------:R-:W-:Y:S01]  /*0170*/  IMAD.WIDE R18, R19, 0x4, R4 ;  /* 0x0000000413127825 */ /* 0x000fe200078e0204 */
[----:B------:R-:W-:-:S04]  /*0180*/  CS2R R4, SRZ ;  /* 0x0000000000047805 */ /* 0x000fc8000001ff00 */
[----:B------:R-:W2:Y:S04]  /*0190*/  @!P0 LDG.E.128 R8, desc[UR6][R18.64] ;  /* 0x0000000612088981 */ /* 0x000ea8000c1e1d00 */
[----:B------:R-:W3:Y:S01]  /*01a0*/  @!P0 LDG.E.128 R4, desc[UR6][R16.64] ;  /* 0x0000000610048981 */ /* 0x000ee2000c1e1d00 */
[----:B------:R-:W1:Y:S01]  /*01b0*/  S2UR UR5, SR_CgaCtaId ;  /* 0x00000000000579c3 */ /* 0x000e620000008800 */
[----:B------:R-:W-:Y:S01]  /*01c0*/  UMOV UR4, 0x400 ;  /* 0x0000040000047882 */ /* 0x000fe20000000000 */
[----:B------:R-:W-:Y:S01]  /*01d0*/  ISETP.GE.AND P1, PT, R0, 0x400, PT ;  /* 0x000004000000780c */ /* 0x000fe20003f26270 */
[----:B-1----:R-:W-:Y:S01]  /*01e0*/  UPRMT UR4, UR5, 0x654, UR4 ;  /* 0x0000065405047896 */ /* 0x002fe20008000004 */
[----:B--2---:R-:W-:Y:S02]  /*01f0*/  SEL R9, R9, RZ, !P0 ;  /* 0x000000ff09097207 */ /* 0x004fe40004000000 */
[----:B---3--:R-:W-:-:S02]  /*0200*/  SEL R21, R4, RZ, !P0 ;  /* 0x000000ff04157207 */ /* 0x008fc40004000000 */
[----:B------:R-:W-:Y:S02]  /*0210*/  SEL R4, R5, RZ, !P0 ;  /* 0x000000ff05047207 */ /* 0x000fe40004000000 */
[----:B------:R-:W-:Y:S02]  /*0220*/  SEL R10, R10, RZ, !P0 ;  /* 0x000000ff0a0a7207 */ /* 0x000fe40004000000 */
[----:B------:R-:W-:Y:S01]  /*0230*/  SEL R5, R6, RZ, !P0 ;  /* 0x000000ff06057207 */ /* 0x000fe20004000000 */
[----:B------:R-:W-:Y:S01]  /*0240*/  FADD R9, R4, R9 ;  /* 0x0000000904097221 */ /* 0x000fe20000000000 */
[----:B------:R-:W-:Y:S02]  /*0250*/  SEL R8, R8, RZ, !P0 ;  /* 0x000000ff08087207 */ /* 0x000fe40004000000 */
[----:B------:R-:W-:Y:S02]  /*0260*/  SEL R11, R11, RZ, !P0 ;  /* 0x000000ff0b0b7207 */ /* 0x000fe40004000000 */
[----:B------:R-:W-:-:S02]  /*0270*/  SEL R20, R7, RZ, !P0 ;  /* 0x000000ff07147207 */ /* 0x000fc40004000000 */
[----:B------:R-:W-:Y:S01]  /*0280*/  LOP3.LUT R4, R14, 0x7c, RZ, 0xc0, !PT ;  /* 0x0000007c0e047812 */ /* 0x000fe200078ec0ff */
[----:B------:R-:W-:Y:S01]  /*0290*/  FADD R10, R5, R10 ;  /* 0x0000000a050a7221 */ /* 0x000fe20000000000 */
[----:B------:R-:W-:Y:S01]  /*02a0*/  FADD R8, R21, R8 ;  /* 0x0000000815087221 */ /* 0x000fe20000000000 */
[----:B------:R-:W-:Y:S01]  /*02b0*/  FADD R11, R20, R11 ;  /* 0x0000000b140b7221 */ /* 0x000fe20000000000 */
[----:B------:R-:W-:Y:S01]  /*02c0*/  SHF.R.U32.HI R6, RZ, 0x3, R0 ;  /* 0x00000003ff067819 */ /* 0x000fe20000011600 */
[----:B------:R-:W-:Y:S01]  /*02d0*/  IMAD.SHL.U32 R5, R4, 0x20, RZ ;  /* 0x0000002004057824 */ /* 0x000fe200078e00ff */
[----:B------:R-:W-:Y:S02]  /*02e0*/  SEL R9, R9, RZ, !P0 ;  /* 0x000000ff09097207 */ /* 0x000fe40004000000 */
[----:B------:R-:W-:Y:S02]  /*02f0*/  SEL R7, R8, RZ, !P0 ;  /* 0x000000ff08077207 */ /* 0x000fe40004000000 */
[----:B------:R-:W-:-:S02]  /*0300*/  LOP3.LUT R6, R5, 0x1c, R6, 0xf8, !PT ;  /* 0x0000001c05067812 */ /* 0x000fc400078ef806 */
[----:B------:R-:W-:Y:S02]  /*0310*/  SEL R17, R10, RZ, !P0 ;  /* 0x000000ff0a117207 */ /* 0x000fe40004000000 */
[----:B------:R-:W-:Y:S01]  /*0320*/  SEL R11, R11, RZ, !P0 ;  /* 0x000000ff0b0b7207 */ /* 0x000fe20004000000 */
[----:B------:R-:W-:Y:S04]  /*0330*/  STS [R6+UR4], R7 ;  /* 0x0000000706007988 */ /* 0x000fe80008000804 */
[----:B------:R-:W-:Y:S04]  /*0340*/  STS [R6+UR4+0x20], R9 ;  /* 0x0000200906007988 */ /* 0x000fe80008000804 */
[----:B------:R-:W-:Y:S04]  /*0350*/  STS [R6+UR4+0x40], R17 ;  /* 0x0000401106007988 */ /* 0x000fe80008000804 */
[----:B------:R-:W-:Y:S01]  /*0360*/  STS [R6+UR4+0x60], R11 ;  /* 0x0000600b06007988 */ /* 0x000fe20008000804 */
[----:B------:R-:W-:Y:S06]  /*0370*/  BAR.SYNC.DEFER_BLOCKING 0x0 ;  /* 0x0000000000007b1d */ /* 0x000fec0000010000 */
[----:B------:R-:W1:Y:S04]  /*0380*/  @!P1 LDS R15, [R14+UR4] ;  /* 0x000000040e0f9984 */ /* 0x000e680008000800 */
[----:B------:R-:W2:Y:S04]  /*0390*/  @!P1 LDS R12, [R14+UR4+0x400] ;  /* 0x000400040e0c9984 */ /* 0x000ea80008000800 */
[----:B------:R-:W3:Y:S04]  /*03a0*/  @!P1 LDS R13, [R14+UR4+0x800] ;  /* 0x000800040e0d9984 */ /* 0x000ee80008000800 */
[----:B------:R-:W4:Y:S04]  /*03b0*/  @!P1 LDS R2, [R14+UR4+0xc00] ;  /* 0x000c00040e029984 */ /* 0x000f280008000800 */
[----:B-1----:R-:W1:Y:S04]  /*03c0*/  SHFL.BFLY PT, R8, R15, 0x4, 0x1f ;  /* 0x0c801f000f087f89 */ /* 0x002e6800000e0000 */
[----:B--2---:R-:W2:Y:S04]  /*03d0*/  SHFL.BFLY PT, R19, R12, 0x4, 0x1f ;  /* 0x0c801f000c137f89 */ /* 0x004ea800000e0000 */
[----:B---3--:R-:W3:Y:S04]  /*03e0*/  SHFL.BFLY PT, R10, R13, 0x4, 0x1f ;  /* 0x0c801f000d0a7f89 */ /* 0x008ee800000e0000 */
[----:B----4-:R-:W4:Y:S01]  /*03f0*/  SHFL.BFLY PT, R7, R2, 0x4, 0x1f ;  /* 0x0c801f0002077f89 */ /* 0x010f2200000e0000 */
[----:B-1----:R-:W-:Y:S01]  /*0400*/  FADD R8, R15, R8 ;  /* 0x000000080f087221 */ /* 0x002fe20000000000 */
[----:B--2---:R-:W-:Y:S01]  /*0410*/  FADD R19, R12, R19 ;  /* 0x000000130c137221 */ /* 0x004fe20000000000 */
[----:B---3--:R-:W-:Y:S01]  /*0420*/  FADD R10, R13, R10 ;  /* 0x0000000a0d0a7221 */ /* 0x008fe20000000000 */
[----:B----4-:R-:W-:-:S03]  /*0430*/  FADD R16, R2, R7 ;  /* 0x0000000702107221 */ /* 0x010fc60000000000 */
[----:B------:R-:W1:Y:S04]  /*0440*/  SHFL.BFLY PT, R6, R19, 0x2, 0x1f ;  /* 0x0c401f0013067f89 */ /* 0x000e6800000e0000 */
[----:B------:R-:W2:Y:S04]  /*0450*/  SHFL.BFLY PT, R7, R8, 0x2, 0x1f ;  /* 0x0c401f0008077f89 */ /* 0x000ea800000e0000 */
[----:B------:R-:W3:Y:S04]  /*0460*/  SHFL.BFLY PT, R9, R10, 0x2, 0x1f ;  /* 0x0c401f000a097f89 */ /* 0x000ee800000e0000 */
[----:B------:R-:W4:Y:S01]  /*0470*/  SHFL.BFLY PT, R15, R16, 0x2, 0x1f ;  /* 0x0c401f00100f7f89 */ /* 0x000f2200000e0000 */
        /* <DEDUP_REMOVED lines=8> */
[----:B------:R-:W-:-:S04]  /*0500*/  LOP3.LUT P0, RZ, R0, 0x7, RZ, 0xc0, !PT ;  /* 0x0000000700ff7812 */ /* 0x000fc8000780c0ff */
[----:B------:R-:W-:Y:S01]  /*0510*/  ISETP.LT.AND P0, PT, R0, 0x400, !P0 ;  /* 0x000004000000780c */ /* 0x000fe20004701270 */
[----:B-1----:R-:W-:Y:S01]  /*0520*/  FADD R13, R7, R2 ;  /* 0x00000002070d7221 */ /* 0x002fe20000000000 */
[----:B--2---:R-:W-:Y:S01]  /*0530*/  FADD R15, R6, R9 ;  /* 0x00000009060f7221 */ /* 0x004fe20000000000 */
[----:B---3--:R-:W-:Y:S01]  /*0540*/  FADD R17, R11, R12 ;  /* 0x0000000c0b117221 */ /* 0x008fe20000000000 */
[----:B----4-:R-:W-:-:S09]  /*0550*/  FADD R21, R18, R21 ;  /* 0x0000001512157221 */ /* 0x010fd20000000000 */
[----:B------:R-:W-:Y:S04]  /*0560*/  @P0 STS [R14+UR4], R13 ;  /* 0x0000000d0e000988 */ /* 0x000fe80008000804 */
[----:B------:R-:W-:Y:S04]  /*0570*/  @P0 STS [R14+UR4+0x400], R15 ;  /* 0x0004000f0e000988 */ /* 0x000fe80008000804 */
[----:B------:R-:W-:Y:S04]  /*0580*/  @P0 STS [R14+UR4+0x800], R17 ;  /* 0x000800110e000988 */ /* 0x000fe80008000804 */
[----:B------:R-:W-:Y:S01]  /*0590*/  @P0 STS [R14+UR4+0xc00], R21 ;  /* 0x000c00150e000988 */ /* 0x000fe20008000804 */
[----:B------:R-:W-:Y:S06]  /*05a0*/  BAR.SYNC.DEFER_BLOCKING 0x0 ;  /* 0x0000000000007b1d */ /* 0x000fec0000010000 */
[----:B------:R-:W-:Y:S04]  /*05b0*/  LDS R8, [R5+UR4] ;  /* 0x0000000405087984 */ /* 0x000fe80008000800 */
[----:B------:R-:W-:Y:S04]  /*05c0*/  LDS R9, [R5+UR4+0x20] ;  /* 0x0000200405097984 */ /* 0x000fe80008000800 */
[----:B------:R-:W-:Y:S04]  /*05d0*/  LDS R10, [R5+UR4+0x40] ;  /* 0x00004004050a7984 */ /* 0x000fe80008000800 */
[----:B------:R-:W1:Y:S01]  /*05e0*/  LDS R11, [R5+UR4+0x60] ;  /* 0x00006004050b7984 */ /* 0x000e620008000800 */
[----:B------:R-:W-:-:S04]  /*05f0*/  VIADD R7, R5, UR4 ;  /* 0x0000000405077c36 */ /* 0x000fc80008000000 */
[----:B------:R-:W-:Y:S01]  /*0600*/  IMAD R4, R4, -0x1c, R7 ;  /* 0xffffffe404047824 */ /* 0x000fe200078e0207 */
[----:B------:R-:W-:Y:S01]  /*0610*/  BAR.SYNC.DEFER_BLOCKING 0x0 ;  /* 0x0000000000007b1d */ /* 0x000fe20000010000 */
[----:B------:R-:W-:-:S04]  /*0620*/  LOP3.LUT R2, R0, 0x7f, RZ, 0xc0, !PT ;  /* 0x0000007f00027812 */ /* 0x000fc800078ec0ff */
[----:B------:R-:W-:-:S03]  /*0630*/  LEA R12, R2, UR4, 0x2 ;  /* 0x00000004020c7c11 */ /* 0x000fc6000f8e10ff */
[----:B------:R-:W2:Y:S01]  /*0640*/  LDC.64 R6, c[0x0][0x210] ;  /* 0x00008400ff067b82 */ /* 0x000ea20000000a00 */
[----:B-1----:R-:W-:Y:S07]  /*0650*/  STS.128 [R4], R8 ;  /* 0x0000000804007388 */ /* 0x002fee0000000c00 */
[----:B------:R-:W-:Y:S06]  /*0660*/  BAR.SYNC.DEFER_BLOCKING 0x0 ;  /* 0x0000000000007b1d */ /* 0x000fec0000010000 */
[----:B------:R-:W1:Y:S02]  /*0670*/  LDS R12, [R12] ;  /* 0x000000000c0c7984 */ /* 0x000e640000000800 */
[----:B------:R-:W-:Y:S01]  /*0680*/  BAR.SYNC.DEFER_BLOCKING 0x0 ;  /* 0x0000000000007b1d */ /* 0x000fe20000010000 */
[----:B------:R-:W-:-:S02]  /*0690*/  LOP3.LUT P0, RZ, R0, 0x80, RZ, 0xc0, !PT ;  /* 0x0000008000ff7812 */ /* 0x000fc4000780c0ff */
[----:B------:R-:W-:-:S04]  /*06a0*/  LOP3.LUT R3, R3, 0x7f, R0, 0xf8, !PT ;  /* 0x0000007f03037812 */ /* 0x000fc800078ef800 */
[C---:B------:R-:W-:Y:S01]  /*06b0*/  ISETP.LT.AND P0, PT, R3.reuse, 0x400, !P0 ;  /* 0x000004000300780c */ /* 0x040fe20004701270 */
[----:B--2---:R-:W-:-:S04]  /*06c0*/  IMAD.WIDE R2, R3, 0x4, R6 ;  /* 0x0000000403027825 */ /* 0x004fc800078e0206 */
[----:B-1----:R-:W-:-:S05]  /*06d0*/  FMUL R0, R12, 0.0625 ;  /* 0x3d8000000c007820 */ /* 0x002fca0000400000 */
[----:B------:R-:W-:-:S04]  /*06e0*/  FSETP.GEU.AND P1, PT, R0, RZ, PT ;  /* 0x000000ff0000720b */ /* 0x000fc80003f2e000 */
[----:B------:R-:W-:Y:S01]  /*06f0*/  FSEL R5, R0, RZ, P1 ;  /* 0x000000ff00057208 */ /* 0x000fe20000800000 */
[----:B------:R-:W-:Y:S08]  /*0700*/  @!P0 EXIT ;  /* 0x000000000000894d */ /* 0x000ff00003800000 */
[----:B------:R-:W-:Y:S01]  /*0710*/  STG.E desc[UR6][R2.64], R5 ;  /* 0x0000000502007986 */ /* 0x000fe2000c101906 */
[----:B------:R-:W-:Y:S05]  /*0720*/  EXIT ;  /* 0x000000000000794d */ /* 0x000fea0003800000 */
.L_x_0:
[----:B------:R-:W-:-:S00]  /*0730*/  BRA `(.L_x_0) ;  /* 0xfffffffc00fc7947 */ /* 0x000fc0000383ffff */
[----:B------:R-:W-:-:S00]  /*0740*/  NOP ;  /* 0x0000000000007918 */ /* 0x000fc00000000000 */
        /* <DEDUP_REMOVED lines=11> */
.L_x_1:


//--------------------- .nv.shared.triton_per_fused_mean_relu_22 --------------------------
	.section	.nv.shared.triton_per_fused_mean_relu_22,"aw",@nobits
	.sectionflags	@""
	.align	16
	.zero		1024


//--------------------- .nv.constant0.triton_per_fused_mean_relu_22 --------------------------
	.section	.nv.constant0.triton_per_fused_mean_relu_22,"a",@progbits
	.sectionflags	@""
	.align	4
.nv.constant0.triton_per_fused_mean_relu_22:
	.zero		552
